//
// Generated by NVIDIA NVVM Compiler
//
// Compiler Build ID: CL-36424714
// Cuda compilation tools, release 13.0, V13.0.88
// Based on NVVM 20.0.0
//

.version 9.0
.target sm_100
.address_size 64

	// .globl	candidate0
// _ZZ10candidate0E18PaddedInput_shared has been demoted
// _ZZ10candidate0E13kernel_shared has been demoted

.visible .entry candidate0(
	.param .u64 .ptr .align 1 candidate0_param_0,
	.param .u64 .ptr .align 1 candidate0_param_1,
	.param .u64 .ptr .align 1 candidate0_param_2
)
.maxntid 392
{
	.reg .pred 	%p<15>;
	.reg .b16 	%rs<81>;
	.reg .b32 	%r<81>;
	.reg .b32 	%f<92>;
	.reg .b64 	%rd<23>;
	// demoted variable
	.shared .align 4 .b8 _ZZ10candidate0E18PaddedInput_shared[5184];
	// demoted variable
	.shared .align 4 .b8 _ZZ10candidate0E13kernel_shared[576];
	ld.param.u64 	%rd4, [candidate0_param_0];
	ld.param.u64 	%rd2, [candidate0_param_1];
	ld.param.u64 	%rd3, [candidate0_param_2];
	cvta.to.global.u64 	%rd1, %rd4;
	mov.u32 	%r1, %tid.x;
	cvt.u16.u32 	%rs1, %r1;
	mul.hi.u16 	%rs9, %rs1, 2428;
	mul.lo.s16 	%rs10, %rs9, 27;
	sub.s16 	%rs2, %rs1, %rs10;
	add.s16 	%rs3, %rs2, -3;
	setp.gt.u16 	%p1, %rs3, 20;
	mov.f32 	%f86, 0f00000000;
	@%p1 bra 	$L__BB0_3;
	mul.hi.u16 	%rs11, %rs1, 21846;
	mul.lo.s16 	%rs12, %rs11, 3;
	sub.s16 	%rs4, %rs1, %rs12;
	setp.eq.s16 	%p2, %rs4, 0;
	@%p2 bra 	$L__BB0_3;
	mov.u32 	%r6, %ctaid.x;
	mul.lo.s16 	%rs14, %rs9, 49;
	cvt.u32.u16 	%r7, %rs14;
	mul.lo.s16 	%rs15, %rs2, 171;
	shr.u16 	%rs16, %rs15, 9;
	mul.lo.s16 	%rs17, %rs16, 7;
	cvt.u32.u16 	%r8, %rs17;
	and.b32  	%r9, %r8, 255;
	mul.lo.s16 	%rs18, %rs4, 3;
	cvt.u32.u16 	%r10, %rs18;
	mad.lo.s32 	%r11, %r6, 784, %r7;
	add.s32 	%r12, %r11, %r10;
	add.s32 	%r13, %r12, %r9;
	add.s32 	%r14, %r13, -8;
	mul.wide.u32 	%rd5, %r14, 4;
	add.s64 	%rd6, %rd1, %rd5;
	ld.global.nc.f32 	%f86, [%rd6];
$L__BB0_3:
	setp.gt.u16 	%p3, %rs3, 20;
	mov.u32 	%r15, _ZZ10candidate0E18PaddedInput_shared;
	mad.lo.s32 	%r2, %r1, 12, %r15;
	st.shared.f32 	[%r2], %f86;
	mov.f32 	%f87, 0f00000000;
	@%p3 bra 	$L__BB0_5;
	mov.u32 	%r16, %ctaid.x;
	mul.lo.s16 	%rs20, %rs9, 49;
	cvt.u32.u16 	%r17, %rs20;
	mul.lo.s16 	%rs21, %rs2, 171;
	shr.u16 	%rs22, %rs21, 9;
	mul.lo.s16 	%rs23, %rs22, 7;
	cvt.u32.u16 	%r18, %rs23;
	and.b32  	%r19, %r18, 255;
	mul.hi.u16 	%rs24, %rs1, 21846;
	mul.lo.s16 	%rs25, %rs24, 3;
	sub.s16 	%rs26, %rs1, %rs25;
	mul.lo.s16 	%rs27, %rs26, 3;
	cvt.u32.u16 	%r20, %rs27;
	mad.lo.s32 	%r21, %r16, 784, %r17;
	add.s32 	%r22, %r21, %r20;
	add.s32 	%r23, %r22, %r19;
	add.s32 	%r24, %r23, -7;
	mul.wide.u32 	%rd7, %r24, 4;
	add.s64 	%rd8, %rd1, %rd7;
	ld.global.nc.f32 	%f87, [%rd8];
$L__BB0_5:
	setp.gt.u16 	%p4, %rs3, 20;
	mul.lo.s32 	%r3, %r1, 3;
	st.shared.f32 	[%r2+4], %f87;
	mov.f32 	%f88, 0f00000000;
	@%p4 bra 	$L__BB0_8;
	mul.hi.u16 	%rs28, %rs1, 21846;
	mul.lo.s16 	%rs29, %rs28, 3;
	sub.s16 	%rs5, %rs1, %rs29;
	setp.gt.u16 	%p5, %rs5, 1;
	@%p5 bra 	$L__BB0_8;
	mov.u32 	%r25, %ctaid.x;
	mul.lo.s16 	%rs31, %rs9, 49;
	cvt.u32.u16 	%r26, %rs31;
	mul.lo.s16 	%rs32, %rs2, 171;
	shr.u16 	%rs33, %rs32, 9;
	mul.lo.s16 	%rs34, %rs33, 7;
	cvt.u32.u16 	%r27, %rs34;
	and.b32  	%r28, %r27, 255;
	mul.lo.s16 	%rs35, %rs5, 3;
	cvt.u32.u16 	%r29, %rs35;
	mad.lo.s32 	%r30, %r25, 784, %r26;
	add.s32 	%r31, %r30, %r29;
	add.s32 	%r32, %r31, %r28;
	add.s32 	%r33, %r32, -6;
	mul.wide.u32 	%rd9, %r33, 4;
	add.s64 	%rd10, %rd1, %rd9;
	ld.global.nc.f32 	%f88, [%rd10];
$L__BB0_8:
	st.shared.f32 	[%r2+8], %f88;
	setp.gt.u32 	%p6, %r1, 39;
	mov.f32 	%f89, 0f00000000;
	@%p6 bra 	$L__BB0_19;
	setp.lt.u32 	%p8, %r1, 13;
	selp.b32 	%r34, 14, -13, %p8;
	add.s32 	%r4, %r34, %r1;
	add.s32 	%r5, %r4, -3;
	setp.gt.u32 	%p9, %r5, 20;
	@%p9 bra 	$L__BB0_12;
	cvt.u16.u32 	%rs36, %r3;
	add.s16 	%rs37, %rs36, 6;
	mul.hi.u16 	%rs38, %rs37, 7282;
	mul.lo.s16 	%rs39, %rs38, 9;
	sub.s16 	%rs6, %rs37, %rs39;
	add.s16 	%rs40, %rs6, -1;
	setp.gt.u16 	%p10, %rs40, 6;
	@%p10 bra 	$L__BB0_12;
	cvt.u32.u16 	%r35, %rs6;
	mov.u32 	%r36, %ctaid.x;
	add.s16 	%rs41, %rs1, 392;
	mul.hi.u16 	%rs42, %rs41, 2428;
	mul.lo.s16 	%rs43, %rs42, 49;
	cvt.u32.u16 	%r37, %rs43;
	cvt.u16.u32 	%rs44, %r4;
	mul.lo.s16 	%rs45, %rs44, 171;
	shr.u16 	%rs46, %rs45, 9;
	mul.lo.s16 	%rs47, %rs46, 7;
	cvt.u32.u16 	%r38, %rs47;
	and.b32  	%r39, %r38, 255;
	mad.lo.s32 	%r40, %r36, 784, %r37;
	add.s32 	%r41, %r40, %r35;
	add.s32 	%r42, %r41, %r39;
	add.s32 	%r43, %r42, -8;
	mul.wide.u32 	%rd11, %r43, 4;
	add.s64 	%rd12, %rd1, %rd11;
	ld.global.nc.f32 	%f89, [%rd12];
$L__BB0_12:
	setp.gt.u32 	%p11, %r5, 20;
	st.shared.f32 	[%r2+4704], %f89;
	mov.f32 	%f90, 0f00000000;
	@%p11 bra 	$L__BB0_15;
	cvt.u16.u32 	%rs48, %r3;
	add.s16 	%rs49, %rs48, 7;
	mul.hi.u16 	%rs50, %rs49, 7282;
	mul.lo.s16 	%rs51, %rs50, 9;
	sub.s16 	%rs7, %rs49, %rs51;
	add.s16 	%rs52, %rs7, -1;
	setp.gt.u16 	%p12, %rs52, 6;
	@%p12 bra 	$L__BB0_15;
	cvt.u32.u16 	%r44, %rs7;
	mov.u32 	%r45, %ctaid.x;
	add.s16 	%rs53, %rs1, 392;
	mul.hi.u16 	%rs54, %rs53, 2428;
	mul.lo.s16 	%rs55, %rs54, 49;
	cvt.u32.u16 	%r46, %rs55;
	cvt.u16.u32 	%rs56, %r4;
	mul.lo.s16 	%rs57, %rs56, 171;
	shr.u16 	%rs58, %rs57, 9;
	mul.lo.s16 	%rs59, %rs58, 7;
	cvt.u32.u16 	%r47, %rs59;
	and.b32  	%r48, %r47, 255;
	mad.lo.s32 	%r49, %r45, 784, %r46;
	add.s32 	%r50, %r49, %r44;
	add.s32 	%r51, %r50, %r48;
	add.s32 	%r52, %r51, -8;
	mul.wide.u32 	%rd13, %r52, 4;
	add.s64 	%rd14, %rd1, %rd13;
	ld.global.nc.f32 	%f90, [%rd14];
$L__BB0_15:
	setp.gt.u32 	%p13, %r5, 20;
	st.shared.f32 	[%r2+4708], %f90;
	mov.f32 	%f91, 0f00000000;
	@%p13 bra 	$L__BB0_18;
	cvt.u16.u32 	%rs60, %r3;
	add.s16 	%rs61, %rs60, 8;
	mul.hi.u16 	%rs62, %rs61, 7282;
	mul.lo.s16 	%rs63, %rs62, 9;
	sub.s16 	%rs8, %rs61, %rs63;
	add.s16 	%rs64, %rs8, -1;
	setp.gt.u16 	%p14, %rs64, 6;
	@%p14 bra 	$L__BB0_18;
	cvt.u32.u16 	%r53, %rs8;
	mov.u32 	%r54, %ctaid.x;
	add.s16 	%rs65, %rs1, 392;
	mul.hi.u16 	%rs66, %rs65, 2428;
	mul.lo.s16 	%rs67, %rs66, 49;
	cvt.u32.u16 	%r55, %rs67;
	cvt.u16.u32 	%rs68, %r4;
	mul.lo.s16 	%rs69, %rs68, 171;
	shr.u16 	%rs70, %rs69, 9;
	mul.lo.s16 	%rs71, %rs70, 7;
	cvt.u32.u16 	%r56, %rs71;
	and.b32  	%r57, %r56, 255;
	mad.lo.s32 	%r58, %r54, 784, %r55;
	add.s32 	%r59, %r58, %r53;
	add.s32 	%r60, %r59, %r57;
	add.s32 	%r61, %r60, -8;
	mul.wide.u32 	%rd15, %r61, 4;
	add.s64 	%rd16, %rd1, %rd15;
	ld.global.nc.f32 	%f91, [%rd16];
$L__BB0_18:
	st.shared.f32 	[%r2+4712], %f91;
	bra.uni 	$L__BB0_20;
$L__BB0_19:
	setp.gt.u32 	%p7, %r1, 143;
	@%p7 bra 	$L__BB0_21;
$L__BB0_20:
	mov.u32 	%r62, %ctaid.x;
	mad.lo.s32 	%r63, %r62, 144, %r1;
	cvta.to.global.u64 	%rd17, %rd2;
	mul.wide.u32 	%rd18, %r63, 4;
	add.s64 	%rd19, %rd17, %rd18;
	ld.global.nc.f32 	%f24, [%rd19];
	shl.b32 	%r64, %r1, 2;
	mov.u32 	%r65, _ZZ10candidate0E13kernel_shared;
	add.s32 	%r66, %r65, %r64;
	st.shared.f32 	[%r66], %f24;
$L__BB0_21:
	bar.sync 	0;
	mul.hi.u16 	%rs72, %rs1, 1338;
	mul.wide.u16 	%r67, %rs72, 81;
	mul.lo.s16 	%rs73, %rs72, 49;
	sub.s16 	%rs74, %rs1, %rs73;
	mul.lo.s16 	%rs75, %rs74, 37;
	shr.u16 	%rs76, %rs75, 8;
	mul.lo.s16 	%rs77, %rs76, 9;
	cvt.u32.u16 	%r68, %rs77;
	and.b32  	%r69, %r68, 255;
	mul.hi.u16 	%rs78, %rs1, 9363;
	mul.lo.s16 	%rs79, %rs78, 7;
	sub.s16 	%rs80, %rs1, %rs79;
	cvt.u32.u16 	%r70, %rs80;
	add.s32 	%r71, %r67, %r70;
	add.s32 	%r72, %r71, %r69;
	shl.b32 	%r73, %r72, 2;
	add.s32 	%r75, %r15, %r73;
	ld.shared.f32 	%f25, [%r75];
	mul.wide.u16 	%r76, %rs72, 36;
	mov.u32 	%r77, _ZZ10candidate0E13kernel_shared;
	add.s32 	%r78, %r77, %r76;
	ld.shared.f32 	%f26, [%r78];
	fma.rn.f32 	%f27, %f25, %f26, 0f00000000;
	ld.shared.f32 	%f28, [%r75+2592];
	ld.shared.f32 	%f29, [%r78+288];
	fma.rn.f32 	%f30, %f28, %f29, 0f00000000;
	ld.shared.f32 	%f31, [%r75+4];
	ld.shared.f32 	%f32, [%r78+4];
	fma.rn.f32 	%f33, %f31, %f32, %f27;
	ld.shared.f32 	%f34, [%r75+2596];
	ld.shared.f32 	%f35, [%r78+292];
	fma.rn.f32 	%f36, %f34, %f35, %f30;
	ld.shared.f32 	%f37, [%r75+8];
	ld.shared.f32 	%f38, [%r78+8];
	fma.rn.f32 	%f39, %f37, %f38, %f33;
	ld.shared.f32 	%f40, [%r75+2600];
	ld.shared.f32 	%f41, [%r78+296];
	fma.rn.f32 	%f42, %f40, %f41, %f36;
	ld.shared.f32 	%f43, [%r75+36];
	ld.shared.f32 	%f44, [%r78+12];
	fma.rn.f32 	%f45, %f43, %f44, %f39;
	ld.shared.f32 	%f46, [%r75+2628];
	ld.shared.f32 	%f47, [%r78+300];
	fma.rn.f32 	%f48, %f46, %f47, %f42;
	ld.shared.f32 	%f49, [%r75+40];
	ld.shared.f32 	%f50, [%r78+16];
	fma.rn.f32 	%f51, %f49, %f50, %f45;
	ld.shared.f32 	%f52, [%r75+2632];
	ld.shared.f32 	%f53, [%r78+304];
	fma.rn.f32 	%f54, %f52, %f53, %f48;
	ld.shared.f32 	%f55, [%r75+44];
	ld.shared.f32 	%f56, [%r78+20];
	fma.rn.f32 	%f57, %f55, %f56, %f51;
	ld.shared.f32 	%f58, [%r75+2636];
	ld.shared.f32 	%f59, [%r78+308];
	fma.rn.f32 	%f60, %f58, %f59, %f54;
	ld.shared.f32 	%f61, [%r75+72];
	ld.shared.f32 	%f62, [%r78+24];
	fma.rn.f32 	%f63, %f61, %f62, %f57;
	ld.shared.f32 	%f64, [%r75+2664];
	ld.shared.f32 	%f65, [%r78+312];
	fma.rn.f32 	%f66, %f64, %f65, %f60;
	ld.shared.f32 	%f67, [%r75+76];
	ld.shared.f32 	%f68, [%r78+28];
	fma.rn.f32 	%f69, %f67, %f68, %f63;
	ld.shared.f32 	%f70, [%r75+2668];
	ld.shared.f32 	%f71, [%r78+316];
	fma.rn.f32 	%f72, %f70, %f71, %f66;
	ld.shared.f32 	%f73, [%r75+80];
	ld.shared.f32 	%f74, [%r78+32];
	fma.rn.f32 	%f75, %f73, %f74, %f69;
	ld.shared.f32 	%f76, [%r75+2672];
	ld.shared.f32 	%f77, [%r78+320];
	fma.rn.f32 	%f78, %f76, %f77, %f72;
	cvta.to.global.u64 	%rd20, %rd3;
	max.f32 	%f79, %f75, 0f00000000;
	mov.u32 	%r79, %ctaid.x;
	mad.lo.s32 	%r80, %r79, 784, %r1;
	mul.wide.u32 	%rd21, %r80, 4;
	add.s64 	%rd22, %rd20, %rd21;
	st.global.f32 	[%rd22], %f79;
	max.f32 	%f80, %f78, 0f00000000;
	st.global.f32 	[%rd22+1568], %f80;
	ret;

}


// ===== COMPILED SASS (sm_100) =====

	.target	sm_100

	.elftype	@"ET_EXEC"


//--------------------- .note.nv.tkinfo           --------------------------
	.section	.note.nv.tkinfo,"",@"SHT_NOTE"
	.sectionflags	@"SHF_NOTE_NV_TKINFO"
	.tkinfo
        /*0018*/ 	.word	0x00000002
        /*0030*/ 	.string	""
        /*0030*/ 	.string	"ptxas"
        /*0030*/ 	.string	"Cuda compilation tools, release 13.0, V13.0.88"
        /*0030*/ 	.string	"Build cuda_13.0.r13.0/compiler.36424714_0"
        /*0030*/ 	.string	"-arch sm_100 -m 64 "



//--------------------- .note.nv.cuinfo           --------------------------
	.section	.note.nv.cuinfo,"",@"SHT_NOTE"
	.sectionflags	@"SHF_NOTE_NV_CUINFO"
        /*0018*/ 	.short	0x0002
        /*001a*/ 	.short	0x0064
        /*001c*/ 	.short	0x0082
	.zero		2


//--------------------- .nv.info                  --------------------------
	.section	.nv.info,"",@"SHT_CUDA_INFO"
	.align	4


	//----- nvinfo : EIATTR_REGCOUNT
	.align		4
        /*0000*/ 	.byte	0x04, 0x2f
        /*0002*/ 	.short	(.L_1 - .L_0)
	.align		4
.L_0:
        /*0004*/ 	.word	index@(candidate0)
        /*0008*/ 	.word	0x00000020


	//----- nvinfo : EIATTR_FRAME_SIZE
	.align		4
.L_1:
        /*000c*/ 	.byte	0x04, 0x11
        /*000e*/ 	.short	(.L_3 - .L_2)
	.align		4
.L_2:
        /*0010*/ 	.word	index@(candidate0)
        /*0014*/ 	.word	0x00000000


	//----- nvinfo : EIATTR_MIN_STACK_SIZE
	.align		4
.L_3:
        /*0018*/ 	.byte	0x04, 0x12
        /*001a*/ 	.short	(.L_5 - .L_4)
	.align		4
.L_4:
        /*001c*/ 	.word	index@(candidate0)
        /*0020*/ 	.word	0x00000000
.L_5:


//--------------------- .nv.compat                --------------------------
	.section	.nv.compat,"",@"SHT_CUDA_COMPAT_INFO"
	.align	4
        /*0000*/ 	.byte	0x02, 0x09, 0x00, 0x00, 0x02, 0x02, 0x01, 0x00, 0x02, 0x05, 0x05, 0x00, 0x03, 0x07, 0x01, 0x01
        /*0010*/ 	.byte	0x02, 0x03, 0x00, 0x00, 0x02, 0x06, 0x01, 0x00, 0x04, 0x0b, 0x08, 0x00, 0x09, 0x00, 0x00, 0x00
        /*0020*/ 	.byte	0x00, 0x00, 0x00, 0x00


//--------------------- .nv.info.candidate0       --------------------------
	.section	.nv.info.candidate0,"",@"SHT_CUDA_INFO"
	.sectionflags	@""
	.align	4


	//----- nvinfo : EIATTR_CUDA_API_VERSION
	.align		4
        /*0000*/ 	.byte	0x04, 0x37
        /*0002*/ 	.short	(.L_7 - .L_6)
.L_6:
        /*0004*/ 	.word	0x00000082


	//----- nvinfo : EIATTR_KPARAM_INFO
	.align		4
.L_7:
        /*0008*/ 	.byte	0x04, 0x17
        /*000a*/ 	.short	(.L_9 - .L_8)
.L_8:
        /*000c*/ 	.word	0x00000000
        /*0010*/ 	.short	0x0002
        /*0012*/ 	.short	0x0010
        /*0014*/ 	.byte	0x00, 0xf5, 0x21, 0x00


	//----- nvinfo : EIATTR_KPARAM_INFO
	.align		4
.L_9:
        /*0018*/ 	.byte	0x04, 0x17
        /*001a*/ 	.short	(.L_11 - .L_10)
.L_10:
        /*001c*/ 	.word	0x00000000
        /*0020*/ 	.short	0x0001
        /*0022*/ 	.short	0x0008
        /*0024*/ 	.byte	0x00, 0xf5, 0x21, 0x00


	//----- nvinfo : EIATTR_KPARAM_INFO
	.align		4
.L_11:
        /*0028*/ 	.byte	0x04, 0x17
        /*002a*/ 	.short	(.L_13 - .L_12)
.L_12:
        /*002c*/ 	.word	0x00000000
        /*0030*/ 	.short	0x0000
        /*0032*/ 	.short	0x0000
        /*0034*/ 	.byte	0x00, 0xf5, 0x21, 0x00


	//----- nvinfo : EIATTR_SPARSE_MMA_MASK
	.align		4
.L_13:
        /*0038*/ 	.byte	0x03, 0x50
        /*003a*/ 	.short	0x0000


	//----- nvinfo : EIATTR_MAXREG_COUNT
	.align		4
        /*003c*/ 	.byte	0x03, 0x1b
        /*003e*/ 	.short	0x0080


	//----- nvinfo : EIATTR_NUM_BARRIERS
	.align		4
        /*0040*/ 	.byte	0x02, 0x4c
        /*0042*/ 	.byte	0x01
	.zero		1


	//----- nvinfo : EIATTR_MERCURY_ISA_VERSION
	.align		4
        /*0044*/ 	.byte	0x03, 0x5f
        /*0046*/ 	.short	0x0101


	//----- nvinfo : EIATTR_VRC_CTA_INIT_COUNT
	.align		4
        /*0048*/ 	.byte	0x02, 0x4a
	.zero		1
	.zero		1


	//----- nvinfo : EIATTR_EXIT_INSTR_OFFSETS
	.align		4
        /*004c*/ 	.byte	0x04, 0x1c
        /*004e*/ 	.short	(.L_15 - .L_14)


	//   ....[0]....
.L_14:
        /*0050*/ 	.word	0x00001630


	//----- nvinfo : EIATTR_MAX_THREADS
	.align		4
.L_15:
        /*0054*/ 	.byte	0x04, 0x05
        /*0056*/ 	.short	(.L_17 - .L_16)
.L_16:
        /*0058*/ 	.word	0x00000188
        /*005c*/ 	.word	0x00000001
        /*0060*/ 	.word	0x00000001


	//----- nvinfo : EIATTR_CRS_STACK_SIZE
	.align		4
.L_17:
        /*0064*/ 	.byte	0x04, 0x1e
        /*0066*/ 	.short	(.L_19 - .L_18)
.L_18:
        /*0068*/ 	.word	0x00000000


	//----- nvinfo : EIATTR_CBANK_PARAM_SIZE
	.align		4
.L_19:
        /*006c*/ 	.byte	0x03, 0x19
        /*006e*/ 	.short	0x0018


	//----- nvinfo : EIATTR_PARAM_CBANK
	.align		4
        /*0070*/ 	.byte	0x04, 0x0a
        /*0072*/ 	.short	(.L_21 - .L_20)
	.align		4
.L_20:
        /*0074*/ 	.word	index@(.nv.constant0.candidate0)
        /*0078*/ 	.short	0x0380
        /*007a*/ 	.short	0x0018


	//----- nvinfo : EIATTR_SW_WAR
	.align		4
.L_21:
        /*007c*/ 	.byte	0x04, 0x36
        /*007e*/ 	.short	(.L_23 - .L_22)
.L_22:
        /*0080*/ 	.word	0x00000008
.L_23:


//--------------------- .nv.callgraph             --------------------------
	.section	.nv.callgraph,"",@"SHT_CUDA_CALLGRAPH"
	.align	4
	.sectionentsize	8
	.align		4
        /*0000*/ 	.word	0x00000000
	.align		4
        /*0004*/ 	.word	0xffffffff
	.align		4
        /*0008*/ 	.word	0x00000000
	.align		4
        /*000c*/ 	.word	0xfffffffe
	.align		4
        /*0010*/ 	.word	0x00000000
	.align		4
        /*0014*/ 	.word	0xfffffffd
	.align		4
        /*0018*/ 	.word	0x00000000
	.align		4
        /*001c*/ 	.word	0xfffffffc


//--------------------- .text.candidate0          --------------------------
	.section	.text.candidate0,"ax",@progbits
	.align	128
        .global         candidate0
        .type           candidate0,@function
        .size           candidate0,(.L_x_18 - candidate0)
        .other          candidate0,@"STO_CUDA_ENTRY STV_DEFAULT"
candidate0:
.text.candidate0:
[----:B------:R-:W-:Y:S01]  /*0000*/  LDC R1, c[0x0][0x37c] ;  /* 0x0000df00ff017b82 */ /* 0x000fe20000000800 */
[----:B------:R-:W0:Y:S01]  /*0010*/  S2R R4, SR_TID.X ;  /* 0x0000000000047919 */ /* 0x000e220000002100 */
[----:B------:R-:W-:Y:S01]  /*0020*/  MOV R5, 0x400 ;  /* 0x0000040000057802 */ /* 0x000fe20000000f00 */
[----:B------:R-:W1:Y:S01]  /*0030*/  LDCU.64 UR4, c[0x0][0x358] ;  /* 0x00006b00ff0477ac */ /* 0x000e620008000a00 */
[----:B------:R-:W-:Y:S01]  /*0040*/  BSSY.RECONVERGENT B0, `(.L_x_0) ;  /* 0x000002d000007945 */ /* 0x000fe20003800200 */
[----:B------:R-:W-:Y:S01]  /*0050*/  IMAD.MOV.U32 R9, RZ, RZ, RZ ;  /* 0x000000ffff097224 */ /* 0x000fe200078e00ff */
[----:B0-----:R-:W-:-:S05]  /*0060*/  LOP3.LUT R0, R4, 0xffff, RZ, 0xc0, !PT ;  /* 0x0000ffff04007812 */ /* 0x001fca00078ec0ff */
[----:B------:R-:W-:-:S05]  /*0070*/  IMAD R2, R0, 0x97c, RZ ;  /* 0x0000097c00027824 */ /* 0x000fca00078e02ff */
[----:B------:R-:W-:-:S04]  /*0080*/  SHF.R.U32.HI R2, RZ, 0x10, R2 ;  /* 0x00000010ff027819 */ /* 0x000fc80000011602 */
[----:B------:R-:W-:Y:S02]  /*0090*/  PRMT R7, R2, 0x9910, RZ ;  /* 0x0000991002077816 */ /* 0x000fe400000000ff */
[----:B------:R-:W0:Y:S03]  /*00a0*/  S2R R2, SR_CgaCtaId ;  /* 0x0000000000027919 */ /* 0x000e260000008800 */
[----:B------:R-:W-:-:S04]  /*00b0*/  IMAD R3, R7, 0x1b, RZ ;  /* 0x0000001b07037824 */ /* 0x000fc800078e02ff */
[----:B------:R-:W-:-:S05]  /*00c0*/  IMAD.MOV R3, RZ, RZ, -R3 ;  /* 0x000000ffff037224 */ /* 0x000fca00078e0a03 */
[----:B------:R-:W-:-:S05]  /*00d0*/  PRMT R3, R3, 0x7710, RZ ;  /* 0x0000771003037816 */ /* 0x000fca00000000ff */
[----:B------:R-:W-:-:S04]  /*00e0*/  IMAD.IADD R10, R3, 0x1, R4 ;  /* 0x00000001030a7824 */ /* 0x000fc800078e0204 */
[----:B------:R-:W-:-:S05]  /*00f0*/  VIADD R3, R10, 0xfffffffd ;  /* 0xfffffffd0a037836 */ /* 0x000fca0000000000 */
[----:B------:R-:W-:-:S04]  /*0100*/  LOP3.LUT R3, R3, 0xffff, RZ, 0xc0, !PT ;  /* 0x0000ffff03037812 */ /* 0x000fc800078ec0ff */
[----:B------:R-:W-:Y:S02]  /*0110*/  ISETP.GT.U32.AND P0, PT, R3, 0x14, PT ;  /* 0x000000140300780c */ /* 0x000fe40003f04070 */
[----:B0-----:R-:W-:-:S05]  /*0120*/  LEA R3, R2, R5, 0x18 ;  /* 0x0000000502037211 */ /* 0x001fca00078ec0ff */
[----:B------:R-:W-:-:S06]  /*0130*/  IMAD R6, R4, 0xc, R3 ;  /* 0x0000000c04067824 */ /* 0x000fcc00078e0203 */
[----:B-1----:R-:W-:Y:S05]  /*0140*/  @P0 BRA `(.L_x_1) ;  /* 0x0000000000700947 */ /* 0x002fea0003800000 */
[----:B------:R-:W-:-:S05]  /*0150*/  IMAD R8, R0, 0x5556, RZ ;  /* 0x0000555600087824 */ /* 0x000fca00078e02ff */
[----:B------:R-:W-:-:S04]  /*0160*/  SHF.R.U32.HI R8, RZ, 0x10, R8 ;  /* 0x00000010ff087819 */ /* 0x000fc80000011608 */
[----:B------:R-:W-:-:S05]  /*0170*/  PRMT R8, R8, 0x9910, RZ ;  /* 0x0000991008087816 */ /* 0x000fca00000000ff */
[----:B------:R-:W-:-:S04]  /*0180*/  IMAD R8, R8, 0x3, RZ ;  /* 0x0000000308087824 */ /* 0x000fc800078e02ff */
[----:B------:R-:W-:-:S05]  /*0190*/  IMAD.MOV R8, RZ, RZ, -R8 ;  /* 0x000000ffff087224 */ /* 0x000fca00078e0a08 */
[----:B------:R-:W-:-:S05]  /*01a0*/  PRMT R11, R8, 0x7710, RZ ;  /* 0x00007710080b7816 */ /* 0x000fca00000000ff */
[----:B------:R-:W-:-:S05]  /*01b0*/  IMAD.IADD R8, R11, 0x1, R4 ;  /* 0x000000010b087824 */ /* 0x000fca00078e0204 */
[----:B------:R-:W-:-:S04]  /*01c0*/  PRMT R13, R8, 0x9910, RZ ;  /* 0x00009910080d7816 */ /* 0x000fc800000000ff */
[----:B------:R-:W-:-:S13]  /*01d0*/  ISETP.NE.AND P1, PT, R13, RZ, PT ;  /* 0x000000ff0d00720c */ /* 0x000fda0003f25270 */
[----:B------:R-:W-:Y:S05]  /*01e0*/  @!P1 BRA `(.L_x_1) ;  /* 0x0000000000489947 */ /* 0x000fea0003800000 */
[----:B------:R-:W0:Y:S01]  /*01f0*/  S2R R14, SR_CTAID.X ;  /* 0x00000000000e7919 */ /* 0x000e220000002500 */
[----:B------:R-:W-:Y:S01]  /*0200*/  PRMT R8, R10, 0x9910, RZ ;  /* 0x000099100a087816 */ /* 0x000fe200000000ff */
[----:B------:R-:W-:Y:S02]  /*0210*/  IMAD R11, R7, 0x31, RZ ;  /* 0x00000031070b7824 */ /* 0x000fe400078e02ff */
[----:B------:R-:W-:Y:S02]  /*0220*/  IMAD R13, R13, 0x3, RZ ;  /* 0x000000030d0d7824 */ /* 0x000fe400078e02ff */
[----:B------:R-:W-:Y:S01]  /*0230*/  IMAD R8, R8, 0xab, RZ ;  /* 0x000000ab08087824 */ /* 0x000fe200078e02ff */
[----:B------:R-:W-:Y:S02]  /*0240*/  LOP3.LUT R11, R11, 0xffff, RZ, 0xc0, !PT ;  /* 0x0000ffff0b0b7812 */ /* 0x000fe400078ec0ff */
[----:B------:R-:W-:Y:S02]  /*0250*/  LOP3.LUT R13, R13, 0xffff, RZ, 0xc0, !PT ;  /* 0x0000ffff0d0d7812 */ /* 0x000fe400078ec0ff */
[----:B------:R-:W-:-:S04]  /*0260*/  LOP3.LUT R8, R8, 0xffff, RZ, 0xc0, !PT ;  /* 0x0000ffff08087812 */ /* 0x000fc800078ec0ff */
[----:B------:R-:W-:-:S04]  /*0270*/  SHF.R.U32.HI R8, RZ, 0x9, R8 ;  /* 0x00000009ff087819 */ /* 0x000fc80000011608 */
[----:B------:R-:W-:Y:S02]  /*0280*/  PRMT R12, R8, 0x9910, RZ ;  /* 0x00009910080c7816 */ /* 0x000fe400000000ff */
[----:B------:R-:W1:Y:S03]  /*0290*/  LDC.64 R8, c[0x0][0x380] ;  /* 0x0000e000ff087b82 */ /* 0x000e660000000a00 */
[----:B------:R-:W-:-:S05]  /*02a0*/  IMAD R12, R12, 0x7, RZ ;  /* 0x000000070c0c7824 */ /* 0x000fca00078e02ff */
[----:B------:R-:W-:Y:S01]  /*02b0*/  LOP3.LUT R12, R12, 0xff, RZ, 0xc0, !PT ;  /* 0x000000ff0c0c7812 */ /* 0x000fe200078ec0ff */
[----:B0-----:R-:W-:-:S05]  /*02c0*/  IMAD R11, R14, 0x310, R11 ;  /* 0x000003100e0b7824 */ /* 0x001fca00078e020b */
[----:B------:R-:W-:-:S04]  /*02d0*/  IADD3 R11, PT, PT, R12, R11, R13 ;  /* 0x0000000b0c0b7210 */ /* 0x000fc80007ffe00d */
[----:B------:R-:W-:-:S05]  /*02e0*/  IADD3 R11, PT, PT, R11, -0x8, RZ ;  /* 0xfffffff80b0b7810 */ /* 0x000fca0007ffe0ff */
[----:B-1----:R-:W-:-:S06]  /*02f0*/  IMAD.WIDE.U32 R8, R11, 0x4, R8 ;  /* 0x000000040b087825 */ /* 0x002fcc00078e0008 */
[----:B------:R0:W5:Y:S02]  /*0300*/  LDG.E.CONSTANT R9, desc[UR4][R8.64] ;  /* 0x0000000408097981 */ /* 0x000164000c1e9900 */
.L_x_1:
[----:B------:R-:W-:Y:S05]  /*0310*/  BSYNC.RECONVERGENT B0 ;  /* 0x0000000000007941 */ /* 0x000fea0003800200 */
.L_x_0:
[----:B-----5:R1:W-:Y:S01]  /*0320*/  STS [R6], R9 ;  /* 0x0000000906007388 */ /* 0x0203e20000000800 */
[----:B------:R-:W-:Y:S01]  /*0330*/  BSSY.RECONVERGENT B0, `(.L_x_2) ;  /* 0x000001d000007945 */ /* 0x000fe20003800200 */
[----:B------:R-:W-:-:S03]  /*0340*/  IMAD.MOV.U32 R11, RZ, RZ, RZ ;  /* 0x000000ffff0b7224 */ /* 0x000fc600078e00ff */
[----:B------:R-:W-:Y:S05]  /*0350*/  @P0 BRA `(.L_x_3) ;  /* 0x0000000000680947 */ /* 0x000fea0003800000 */
[----:B0-----:R-:W-:Y:S01]  /*0360*/  IMAD R8, R0, 0x5556, RZ ;  /* 0x0000555600087824 */ /* 0x001fe200078e02ff */
[----:B------:R-:W0:Y:S01]  /*0370*/  S2R R11, SR_CTAID.X ;  /* 0x00000000000b7919 */ /* 0x000e220000002500 */
[----:B------:R-:W-:-:S03]  /*0380*/  IMAD R12, R7, 0x31, RZ ;  /* 0x00000031070c7824 */ /* 0x000fc600078e02ff */
[----:B------:R-:W-:Y:S02]  /*0390*/  SHF.R.U32.HI R8, RZ, 0x10, R8 ;  /* 0x00000010ff087819 */ /* 0x000fe40000011608 */
[----:B------:R-:W-:Y:S02]  /*03a0*/  LOP3.LUT R12, R12, 0xffff, RZ, 0xc0, !PT ;  /* 0x0000ffff0c0c7812 */ /* 0x000fe400078ec0ff */
[----:B-1----:R-:W-:Y:S02]  /*03b0*/  PRMT R9, R8, 0x9910, RZ ;  /* 0x0000991008097816 */ /* 0x002fe400000000ff */
[----:B------:R-:W-:-:S03]  /*03c0*/  PRMT R8, R10, 0x9910, RZ ;  /* 0x000099100a087816 */ /* 0x000fc600000000ff */
[----:B------:R-:W-:Y:S02]  /*03d0*/  IMAD R9, R9, 0x3, RZ ;  /* 0x0000000309097824 */ /* 0x000fe400078e02ff */
[----:B------:R-:W-:Y:S02]  /*03e0*/  IMAD R8, R8, 0xab, RZ ;  /* 0x000000ab08087824 */ /* 0x000fe400078e02ff */
[----:B------:R-:W-:-:S03]  /*03f0*/  IMAD.MOV R9, RZ, RZ, -R9 ;  /* 0x000000ffff097224 */ /* 0x000fc600078e0a09 */
[----:B------:R-:W-:Y:S02]  /*0400*/  LOP3.LUT R8, R8, 0xffff, RZ, 0xc0, !PT ;  /* 0x0000ffff08087812 */ /* 0x000fe400078ec0ff */
[----:B------:R-:W-:Y:S02]  /*0410*/  PRMT R9, R9, 0x7710, RZ ;  /* 0x0000771009097816 */ /* 0x000fe400000000ff */
[----:B------:R-:W-:-:S03]  /*0420*/  SHF.R.U32.HI R8, RZ, 0x9, R8 ;  /* 0x00000009ff087819 */ /* 0x000fc60000011608 */
[----:B------:R-:W-:Y:S01]  /*0430*/  IMAD.IADD R9, R9, 0x1, R4 ;  /* 0x0000000109097824 */ /* 0x000fe200078e0204 */
[----:B------:R-:W-:-:S04]  /*0440*/  PRMT R13, R8, 0x9910, RZ ;  /* 0x00009910080d7816 */ /* 0x000fc800000000ff */
[----:B------:R-:W-:Y:S01]  /*0450*/  PRMT R14, R9, 0x9910, RZ ;  /* 0x00009910090e7816 */ /* 0x000fe200000000ff */
[----:B------:R-:W-:Y:S01]  /*0460*/  IMAD R13, R13, 0x7, RZ ;  /* 0x000000070d0d7824 */ /* 0x000fe200078e02ff */
[----:B------:R-:W1:Y:S01]  /*0470*/  LDC.64 R8, c[0x0][0x380] ;  /* 0x0000e000ff087b82 */ /* 0x000e620000000a00 */
[----:B0-----:R-:W-:Y:S02]  /*0480*/  IMAD R11, R11, 0x310, R12 ;  /* 0x000003100b0b7824 */ /* 0x001fe400078e020c */
[----:B------:R-:W-:Y:S01]  /*0490*/  IMAD R14, R14, 0x3, RZ ;  /* 0x000000030e0e7824 */ /* 0x000fe200078e02ff */
[----:B------:R-:W-:-:S04]  /*04a0*/  LOP3.LUT R13, R13, 0xff, RZ, 0xc0, !PT ;  /* 0x000000ff0d0d7812 */ /* 0x000fc800078ec0ff */
[----:B------:R-:W-:-:S04]  /*04b0*/  LOP3.LUT R14, R14, 0xffff, RZ, 0xc0, !PT ;  /* 0x0000ffff0e0e7812 */ /* 0x000fc800078ec0ff */
[----:B------:R-:W-:-:S05]  /*04c0*/  IADD3 R11, PT, PT, R13, R11, R14 ;  /* 0x0000000b0d0b7210 */ /* 0x000fca0007ffe00e */
[----:B------:R-:W-:-:S04]  /*04d0*/  VIADD R11, R11, 0xfffffff9 ;  /* 0xfffffff90b0b7836 */ /* 0x000fc80000000000 */
[----:B-1----:R-:W-:-:S05]  /*04e0*/  IMAD.WIDE.U32 R8, R11, 0x4, R8 ;  /* 0x000000040b087825 */ /* 0x002fca00078e0008 */
[----:B------:R2:W5:Y:S02]  /*04f0*/  LDG.E.CONSTANT R11, desc[UR4][R8.64] ;  /* 0x00000004080b7981 */ /* 0x000564000c1e9900 */
.L_x_3:
[----:B------:R-:W-:Y:S05]  /*0500*/  BSYNC.RECONVERGENT B0 ;  /* 0x0000000000007941 */ /* 0x000fea0003800200 */
.L_x_2:
[----:B-----5:R3:W-:Y:S01]  /*0510*/  STS [R6+0x4], R11 ;  /* 0x0000040b06007388 */ /* 0x0207e20000000800 */
[----:B------:R-:W-:Y:S01]  /*0520*/  BSSY.RECONVERGENT B0, `(.L_x_4) ;  /* 0x0000020000007945 */ /* 0x000fe20003800200 */
[----:B-12---:R-:W-:-:S03]  /*0530*/  IMAD.MOV.U32 R9, RZ, RZ, RZ ;  /* 0x000000ffff097224 */ /* 0x006fc600078e00ff */
[----:B------:R-:W-:Y:S05]  /*0540*/  @P0 BRA `(.L_x_5) ;  /* 0x0000000000740947 */ /* 0x000fea0003800000 */
[----:B0-----:R-:W-:-:S05]  /*0550*/  IMAD R8, R0, 0x5556, RZ ;  /* 0x0000555600087824 */ /* 0x001fca00078e02ff */
[----:B------:R-:W-:-:S04]  /*0560*/  SHF.R.U32.HI R8, RZ, 0x10, R8 ;  /* 0x00000010ff087819 */ /* 0x000fc80000011608 */
[----:B------:R-:W-:-:S05]  /*0570*/  PRMT R8, R8, 0x9910, RZ ;  /* 0x0000991008087816 */ /* 0x000fca00000000ff */
[----:B------:R-:W-:-:S05]  /*0580*/  IMAD R8, R8, 0x3, RZ ;  /* 0x0000000308087824 */ /* 0x000fca00078e02ff */
[----:B------:R-:W-:-:S04]  /*0590*/  IADD3 R8, PT, PT, RZ, -R8, RZ ;  /* 0x80000008ff087210 */ /* 0x000fc80007ffe0ff */
[----:B---3--:R-:W-:-:S05]  /*05a0*/  PRMT R11, R8, 0x7710, RZ ;  /* 0x00007710080b7816 */ /* 0x008fca00000000ff */
[----:B------:R-:W-:-:S05]  /*05b0*/  IMAD.IADD R11, R11, 0x1, R4 ;  /* 0x000000010b0b7824 */ /* 0x000fca00078e0204 */
[----:B------:R-:W-:-:S04]  /*05c0*/  LOP3.LUT R8, R11, 0xffff, RZ, 0xc0, !PT ;  /* 0x0000ffff0b087812 */ /* 0x000fc800078ec0ff */
[----:B------:R-:W-:-:S13]  /*05d0*/  ISETP.GT.U32.AND P0, PT, R8, 0x1, PT ;  /* 0x000000010800780c */ /* 0x000fda0003f04070 */
[----:B------:R-:W-:Y:S05]  /*05e0*/  @P0 BRA `(.L_x_5) ;  /* 0x00000000004c0947 */ /* 0x000fea0003800000 */
[----:B------:R-:W-:Y:S01]  /*05f0*/  PRMT R8, R10, 0x9910, RZ ;  /* 0x000099100a087816 */ /* 0x000fe200000000ff */
[----:B------:R-:W-:Y:S01]  /*0600*/  IMAD R7, R7, 0x31, RZ ;  /* 0x0000003107077824 */ /* 0x000fe200078e02ff */
[----:B------:R-:W0:Y:S01]  /*0610*/  S2R R10, SR_CTAID.X ;  /* 0x00000000000a7919 */ /* 0x000e220000002500 */
[----:B------:R-:W-:Y:S02]  /*0620*/  PRMT R12, R11, 0x9910, RZ ;  /* 0x000099100b0c7816 */ /* 0x000fe400000000ff */
[----:B------:R-:W-:Y:S01]  /*0630*/  IMAD R8, R8, 0xab, RZ ;  /* 0x000000ab08087824 */ /* 0x000fe200078e02ff */
[----:B------:R-:W-:Y:S02]  /*0640*/  LOP3.LUT R7, R7, 0xffff, RZ, 0xc0, !PT ;  /* 0x0000ffff07077812 */ /* 0x000fe400078ec0ff */
[----:B------:R-:W-:Y:S02]  /*0650*/  IMAD R12, R12, 0x3, RZ ;  /* 0x000000030c0c7824 */ /* 0x000fe400078e02ff */
[----:B------:R-:W-:-:S03]  /*0660*/  LOP3.LUT R8, R8, 0xffff, RZ, 0xc0, !PT ;  /* 0x0000ffff08087812 */ /* 0x000fc600078ec0ff */
[----:B------:R-:W-:Y:S02]  /*0670*/  LOP3.LUT R12, R12, 0xffff, RZ, 0xc0, !PT ;  /* 0x0000ffff0c0c7812 */ /* 0x000fe400078ec0ff */
[----:B------:R-:W-:-:S04]  /*0680*/  SHF.R.U32.HI R8, RZ, 0x9, R8 ;  /* 0x00000009ff087819 */ /* 0x000fc80000011608 */
[----:B------:R-:W-:Y:S02]  /*0690*/  PRMT R11, R8, 0x9910, RZ ;  /* 0x00009910080b7816 */ /* 0x000fe400000000ff */
[----:B------:R-:W1:Y:S03]  /*06a0*/  LDC.64 R8, c[0x0][0x380] ;  /* 0x0000e000ff087b82 */ /* 0x000e660000000a00 */
[----:B------:R-:W-:-:S05]  /*06b0*/  IMAD R11, R11, 0x7, RZ ;  /* 0x000000070b0b7824 */ /* 0x000fca00078e02ff */
[----:B------:R-:W-:Y:S01]  /*06c0*/  LOP3.LUT R11, R11, 0xff, RZ, 0xc0, !PT ;  /* 0x000000ff0b0b7812 */ /* 0x000fe200078ec0ff */
[----:B0-----:R-:W-:-:S05]  /*06d0*/  IMAD R7, R10, 0x310, R7 ;  /* 0x000003100a077824 */ /* 0x001fca00078e0207 */
[----:B------:R-:W-:-:S05]  /*06e0*/  IADD3 R7, PT, PT, R11, R7, R12 ;  /* 0x000000070b077210 */ /* 0x000fca0007ffe00c */
[----:B------:R-:W-:-:S04]  /*06f0*/  VIADD R7, R7, 0xfffffffa ;  /* 0xfffffffa07077836 */ /* 0x000fc80000000000 */
[----:B-1----:R-:W-:-:S06]  /*0700*/  IMAD.WIDE.U32 R8, R7, 0x4, R8 ;  /* 0x0000000407087825 */ /* 0x002fcc00078e0008 */
[----:B------:R1:W5:Y:S02]  /*0710*/  LDG.E.CONSTANT R9, desc[UR4][R8.64] ;  /* 0x0000000408097981 */ /* 0x000364000c1e9900 */
.L_x_5:
[----:B------:R-:W-:Y:S05]  /*0720*/  BSYNC.RECONVERGENT B0 ;  /* 0x0000000000007941 */ /* 0x000fea0003800200 */
.L_x_4:
[----:B-----5:R2:W-:Y:S01]  /*0730*/  STS [R6+0x8], R9 ;  /* 0x0000080906007388 */ /* 0x0205e20000000800 */
[----:B------:R-:W-:Y:S01]  /*0740*/  ISETP.GT.U32.AND P0, PT, R4, 0x27, PT ;  /* 0x000000270400780c */ /* 0x000fe20003f04070 */
[----:B------:R-:W-:Y:S04]  /*0750*/  BSSY.RECONVERGENT B1, `(.L_x_6) ;  /* 0x0000091000017945 */ /* 0x000fe80003800200 */
[----:B------:R-:W-:Y:S08]  /*0760*/  BSSY.RELIABLE B0, `(.L_x_7) ;  /* 0x0000086000007945 */ /* 0x000ff00003800100 */
[----:B--2---:R-:W-:Y:S05]  /*0770*/  @P0 BRA `(.L_x_8) ;  /* 0x0000000800040947 */ /* 0x004fea0003800000 */
[C---:B------:R-:W-:Y:S01]  /*0780*/  ISETP.GE.U32.AND P0, PT, R4.reuse, 0xd, PT ;  /* 0x0000000d0400780c */ /* 0x040fe20003f06070 */
[----:B------:R-:W-:Y:S01]  /*0790*/  VIADD R7, R4, 0xe ;  /* 0x0000000e04077836 */ /* 0x000fe20000000000 */
[----:B------:R-:W-:Y:S01]  /*07a0*/  BSSY.RECONVERGENT B2, `(.L_x_9) ;  /* 0x000002a000027945 */ /* 0x000fe20003800200 */
[----:B------:R-:W-:-:S10]  /*07b0*/  HFMA2 R9, -RZ, RZ, 0, 0 ;  /* 0x00000000ff097431 */ /* 0x000fd400000001ff */
[----:B------:R-:W-:-:S04]  /*07c0*/  @P0 VIADD R7, R4, 0xfffffff3 ;  /* 0xfffffff304070836 */ /* 0x000fc80000000000 */
[----:B01----:R-:W-:-:S05]  /*07d0*/  VIADD R8, R7, 0xfffffffd ;  /* 0xfffffffd07087836 */ /* 0x003fca0000000000 */
[----:B------:R-:W-:-:S13]  /*07e0*/  ISETP.GT.U32.AND P0, PT, R8, 0x14, PT ;  /* 0x000000140800780c */ /* 0x000fda0003f04070 */
[----:B------:R-:W-:Y:S05]  /*07f0*/  @P0 BRA `(.L_x_10) ;  /* 0x0000000000900947 */ /* 0x000fea0003800000 */
[----:B---3--:R-:W-:-:S04]  /*0800*/  IMAD.MOV.U32 R11, RZ, RZ, 0x3 ;  /* 0x00000003ff0b7424 */ /* 0x008fc800078e00ff */
[----:B------:R-:W-:-:S05]  /*0810*/  IMAD R10, R4, R11, 0x6 ;  /* 0x00000006040a7424 */ /* 0x000fca00078e020b */
[----:B------:R-:W-:-:S05]  /*0820*/  LOP3.LUT R8, R10, 0xffff, RZ, 0xc0, !PT ;  /* 0x0000ffff0a087812 */ /* 0x000fca00078ec0ff */
[----:B------:R-:W-:-:S05]  /*0830*/  IMAD R8, R8, 0x1c72, RZ ;  /* 0x00001c7208087824 */ /* 0x000fca00078e02ff */
[----:B------:R-:W-:-:S04]  /*0840*/  SHF.R.U32.HI R8, RZ, 0x10, R8 ;  /* 0x00000010ff087819 */ /* 0x000fc80000011608 */
[----:B------:R-:W-:-:S05]  /*0850*/  PRMT R8, R8, 0x9910, RZ ;  /* 0x0000991008087816 */ /* 0x000fca00000000ff */
[----:B------:R-:W-:-:S04]  /*0860*/  IMAD R8, R8, 0x9, RZ ;  /* 0x0000000908087824 */ /* 0x000fc800078e02ff */
[----:B------:R-:W-:-:S05]  /*0870*/  IMAD.MOV R8, RZ, RZ, -R8 ;  /* 0x000000ffff087224 */ /* 0x000fca00078e0a08 */
[----:B------:R-:W-:-:S05]  /*0880*/  PRMT R11, R8, 0x7710, RZ ;  /* 0x00007710080b7816 */ /* 0x000fca00000000ff */
[----:B------:R-:W-:-:S04]  /*0890*/  IMAD.IADD R10, R10, 0x1, R11 ;  /* 0x000000010a0a7824 */ /* 0x000fc800078e020b */
[----:B------:R-:W-:-:S05]  /*08a0*/  VIADD R8, R10, 0xffffffff ;  /* 0xffffffff0a087836 */ /* 0x000fca0000000000 */
[----:B------:R-:W-:-:S04]  /*08b0*/  LOP3.LUT R8, R8, 0xffff, RZ, 0xc0, !PT ;  /* 0x0000ffff08087812 */ /* 0x000fc800078ec0ff */
[----:B------:R-:W-:-:S13]  /*08c0*/  ISETP.GT.U32.AND P1, PT, R8, 0x6, PT ;  /* 0x000000060800780c */ /* 0x000fda0003f24070 */
[----:B------:R-:W-:Y:S05]  /*08d0*/  @P1 BRA `(.L_x_10) ;  /* 0x0000000000581947 */ /* 0x000fea0003800000 */
[----:B------:R-:W-:Y:S01]  /*08e0*/  VIADD R8, R4, 0x188 ;  /* 0x0000018804087836 */ /* 0x000fe20000000000 */
[----:B------:R-:W0:Y:S01]  /*08f0*/  S2R R14, SR_CTAID.X ;  /* 0x00000000000e7919 */ /* 0x000e220000002500 */
[----:B------:R-:W-:Y:S02]  /*0900*/  PRMT R9, R7, 0x9910, RZ ;  /* 0x0000991007097816 */ /* 0x000fe400000000ff */
[----:B------:R-:W-:Y:S02]  /*0910*/  LOP3.LUT R10, R10, 0xffff, RZ, 0xc0, !PT ;  /* 0x0000ffff0a0a7812 */ /* 0x000fe400078ec0ff */
[----:B------:R-:W-:Y:S01]  /*0920*/  LOP3.LUT R8, R8, 0xffff, RZ, 0xc0, !PT ;  /* 0x0000ffff08087812 */ /* 0x000fe200078ec0ff */
[----:B------:R-:W-:-:S04]  /*0930*/  IMAD R9, R9, 0xab, RZ ;  /* 0x000000ab09097824 */ /* 0x000fc800078e02ff */
[----:B------:R-:W-:Y:S01]  /*0940*/  IMAD R8, R8, 0x97c, RZ ;  /* 0x0000097c08087824 */ /* 0x000fe200078e02ff */
[----:B------:R-:W-:-:S04]  /*0950*/  LOP3.LUT R9, R9, 0xffff, RZ, 0xc0, !PT ;  /* 0x0000ffff09097812 */ /* 0x000fc800078ec0ff */
[----:B------:R-:W-:-:S04]  /*0960*/  SHF.R.U32.HI R8, RZ, 0x10, R8 ;  /* 0x00000010ff087819 */ /* 0x000fc80000011608 */
[----:B------:R-:W-:Y:S02]  /*0970*/  PRMT R11, R8, 0x9910, RZ ;  /* 0x00009910080b7816 */ /* 0x000fe400000000ff */
[----:B------:R-:W-:-:S03]  /*0980*/  SHF.R.U32.HI R8, RZ, 0x9, R9 ;  /* 0x00000009ff087819 */ /* 0x000fc60000011609 */
[----:B------:R-:W-:Y:S01]  /*0990*/  IMAD R11, R11, 0x31, RZ ;  /* 0x000000310b0b7824 */ /* 0x000fe200078e02ff */
[----:B------:R-:W-:Y:S02]  /*09a0*/  PRMT R12, R8, 0x9910, RZ ;  /* 0x00009910080c7816 */ /* 0x000fe400000000ff */
[----:B------:R-:W1:Y:S02]  /*09b0*/  LDC.64 R8, c[0x0][0x380] ;  /* 0x0000e000ff087b82 */ /* 0x000e640000000a00 */
[----:B------:R-:W-:Y:S01]  /*09c0*/  LOP3.LUT R11, R11, 0xffff, RZ, 0xc0, !PT ;  /* 0x0000ffff0b0b7812 */ /* 0x000fe200078ec0ff */
[----:B------:R-:W-:-:S04]  /*09d0*/  IMAD R12, R12, 0x7, RZ ;  /* 0x000000070c0c7824 */ /* 0x000fc800078e02ff */
[----:B0-----:R-:W-:Y:S01]  /*09e0*/  IMAD R13, R14, 0x310, R11 ;  /* 0x000003100e0d7824 */ /* 0x001fe200078e020b */
[----:B------:R-:W-:-:S04]  /*09f0*/  LOP3.LUT R11, R12, 0xff, RZ, 0xc0, !PT ;  /* 0x000000ff0c0b7812 */ /* 0x000fc800078ec0ff */
[----:B------:R-:W-:-:S04]  /*0a00*/  IADD3 R10, PT, PT, R11, R13, R10 ;  /* 0x0000000d0b0a7210 */ /* 0x000fc80007ffe00a */
[----:B------:R-:W-:-:S05]  /*0a10*/  IADD3 R11, PT, PT, R10, -0x8, RZ ;  /* 0xfffffff80a0b7810 */ /* 0x000fca0007ffe0ff */
[----:B-1----:R-:W-:-:S06]  /*0a20*/  IMAD.WIDE.U32 R8, R11, 0x4, R8 ;  /* 0x000000040b087825 */ /* 0x002fcc00078e0008 */
[----:B------:R0:W5:Y:S02]  /*0a30*/  LDG.E.CONSTANT R9, desc[UR4][R8.64] ;  /* 0x0000000408097981 */ /* 0x000164000c1e9900 */
.L_x_10:
[----:B------:R-:W-:Y:S05]  /*0a40*/  BSYNC.RECONVERGENT B2 ;  /* 0x0000000000027941 */ /* 0x000fea0003800200 */
.L_x_9:
[----:B-----5:R1:W-:Y:S01]  /*0a50*/  STS [R6+0x1260], R9 ;  /* 0x0012600906007388 */ /* 0x0203e20000000800 */
[----:B------:R-:W-:Y:S01]  /*0a60*/  BSSY.RECONVERGENT B2, `(.L_x_11) ;  /* 0x0000027000027945 */ /* 0x000fe20003800200 */
[----:B---3--:R-:W-:-:S03]  /*0a70*/  IMAD.MOV.U32 R11, RZ, RZ, RZ ;  /* 0x000000ffff0b7224 */ /* 0x008fc600078e00ff */
[----:B------:R-:W-:Y:S05]  /*0a80*/  @P0 BRA `(.L_x_12) ;  /* 0x0000000000900947 */ /* 0x000fea0003800000 */
[----:B-1----:R-:W-:-:S04]  /*0a90*/  IMAD.MOV.U32 R9, RZ, RZ, 0x3 ;  /* 0x00000003ff097424 */ /* 0x002fc800078e00ff */
[----:B------:R-:W-:-:S05]  /*0aa0*/  IMAD R10, R4, R9, 0x7 ;  /* 0x00000007040a7424 */ /* 0x000fca00078e0209 */
[----:B0-----:R-:W-:-:S05]  /*0ab0*/  LOP3.LUT R8, R10, 0xffff, RZ, 0xc0, !PT ;  /* 0x0000ffff0a087812 */ /* 0x001fca00078ec0ff */
[----:B------:R-:W-:-:S05]  /*0ac0*/  IMAD R8, R8, 0x1c72, RZ ;  /* 0x00001c7208087824 */ /* 0x000fca00078e02ff */
[----:B------:R-:W-:-:S04]  /*0ad0*/  SHF.R.U32.HI R8, RZ, 0x10, R8 ;  /* 0x00000010ff087819 */ /* 0x000fc80000011608 */
[----:B------:R-:W-:-:S05]  /*0ae0*/  PRMT R8, R8, 0x9910, RZ ;  /* 0x0000991008087816 */ /* 0x000fca00000000ff */
[----:B------:R-:W-:-:S04]  /*0af0*/  IMAD R8, R8, 0x9, RZ ;  /* 0x0000000908087824 */ /* 0x000fc800078e02ff */
[----:B------:R-:W-:-:S05]  /*0b00*/  IMAD.MOV R8, RZ, RZ, -R8 ;  /* 0x000000ffff087224 */ /* 0x000fca00078e0a08 */
[----:B------:R-:W-:-:S05]  /*0b10*/  PRMT R9, R8, 0x7710, RZ ;  /* 0x0000771008097816 */ /* 0x000fca00000000ff */
[----:B------:R-:W-:-:S05]  /*0b20*/  IMAD.IADD R10, R10, 0x1, R9 ;  /* 0x000000010a0a7824 */ /* 0x000fca00078e0209 */
[----:B------:R-:W-:-:S04]  /*0b30*/  IADD3 R8, PT, PT, R10, -0x1, RZ ;  /* 0xffffffff0a087810 */ /* 0x000fc80007ffe0ff */
        /* <DEDUP_REMOVED lines=11> */
[----:B------:R-:W-:Y:S02]  /*0bf0*/  SHF.R.U32.HI R8, RZ, 0x10, R8 ;  /* 0x00000010ff087819 */ /* 0x000fe40000011608 */
[----:B------:R-:W-:Y:S02]  /*0c00*/  SHF.R.U32.HI R9, RZ, 0x9, R9 ;  /* 0x00000009ff097819 */ /* 0x000fe40000011609 */
[----:B------:R-:W-:Y:S02]  /*0c10*/  PRMT R8, R8, 0x9910, RZ ;  /* 0x0000991008087816 */ /* 0x000fe400000000ff */
[----:B------:R-:W-:-:S03]  /*0c20*/  PRMT R13, R9, 0x9910, RZ ;  /* 0x00009910090d7816 */ /* 0x000fc600000000ff */
[----:B------:R-:W-:Y:S02]  /*0c30*/  IMAD R12, R8, 0x31, RZ ;  /* 0x00000031080c7824 */ /* 0x000fe400078e02ff */
[----:B------:R-:W1:Y:S01]  /*0c40*/  LDC.64 R8, c[0x0][0x380] ;  /* 0x0000e000ff087b82 */ /* 0x000e620000000a00 */
[----:B------:R-:W-:Y:S02]  /*0c50*/  IMAD R13, R13, 0x7, RZ ;  /* 0x000000070d0d7824 */ /* 0x000fe400078e02ff */
[----:B------:R-:W-:-:S03]  /*0c60*/  LOP3.LUT R12, R12, 0xffff, RZ, 0xc0, !PT ;  /* 0x0000ffff0c0c7812 */ /* 0x000fc600078ec0ff */
[----:B------:R-:W-:Y:S02]  /*0c70*/  LOP3.LUT R13, R13, 0xff, RZ, 0xc0, !PT ;  /* 0x000000ff0d0d7812 */ /* 0x000fe400078ec0ff */
[----:B0-----:R-:W-:-:S05]  /*0c80*/  IMAD R11, R11, 0x310, R12 ;  /* 0x000003100b0b7824 */ /* 0x001fca00078e020c */
[----:B------:R-:W-:-:S05]  /*0c90*/  IADD3 R10, PT, PT, R13, R11, R10 ;  /* 0x0000000b0d0a7210 */ /* 0x000fca0007ffe00a */
[----:B------:R-:W-:-:S04]  /*0ca0*/  VIADD R11, R10, 0xfffffff8 ;  /* 0xfffffff80a0b7836 */ /* 0x000fc80000000000 */
[----:B-1----:R-:W-:-:S05]  /*0cb0*/  IMAD.WIDE.U32 R8, R11, 0x4, R8 ;  /* 0x000000040b087825 */ /* 0x002fca00078e0008 */
[----:B------:R2:W5:Y:S02]  /*0cc0*/  LDG.E.CONSTANT R11, desc[UR4][R8.64] ;  /* 0x00000004080b7981 */ /* 0x000564000c1e9900 */
.L_x_12:
[----:B------:R-:W-:Y:S05]  /*0cd0*/  BSYNC.RECONVERGENT B2 ;  /* 0x0000000000027941 */ /* 0x000fea0003800200 */
.L_x_11:
[----:B-----5:R3:W-:Y:S01]  /*0ce0*/  STS [R6+0x1264], R11 ;  /* 0x0012640b06007388 */ /* 0x0207e20000000800 */
[----:B------:R-:W-:Y:S01]  /*0cf0*/  BSSY.RECONVERGENT B2, `(.L_x_13) ;  /* 0x0000027000027945 */ /* 0x000fe20003800200 */
[----:B-12---:R-:W-:-:S03]  /*0d00*/  IMAD.MOV.U32 R9, RZ, RZ, RZ ;  /* 0x000000ffff097224 */ /* 0x006fc600078e00ff */
[----:B------:R-:W-:Y:S05]  /*0d10*/  @P0 BRA `(.L_x_14) ;  /* 0x0000000000900947 */ /* 0x000fea0003800000 */
[----:B---3--:R-:W-:-:S04]  /*0d20*/  IMAD.MOV.U32 R11, RZ, RZ, 0x3 ;  /* 0x00000003ff0b7424 */ /* 0x008fc800078e00ff */
[----:B------:R-:W-:-:S05]  /*0d30*/  IMAD R10, R4, R11, 0x8 ;  /* 0x00000008040a7424 */ /* 0x000fca00078e020b */
[----:B0-----:R-:W-:-:S05]  /*0d40*/  LOP3.LUT R8, R10, 0xffff, RZ, 0xc0, !PT ;  /* 0x0000ffff0a087812 */ /* 0x001fca00078ec0ff */
[----:B------:R-:W-:-:S05]  /*0d50*/  IMAD R8, R8, 0x1c72, RZ ;  /* 0x00001c7208087824 */ /* 0x000fca00078e02ff */
[----:B------:R-:W-:-:S04]  /*0d60*/  SHF.R.U32.HI R8, RZ, 0x10, R8 ;  /* 0x00000010ff087819 */ /* 0x000fc80000011608 */
[----:B------:R-:W-:-:S05]  /*0d70*/  PRMT R8, R8, 0x9910, RZ ;  /* 0x0000991008087816 */ /* 0x000fca00000000ff */
[----:B------:R-:W-:-:S05]  /*0d80*/  IMAD R8, R8, 0x9, RZ ;  /* 0x0000000908087824 */ /* 0x000fca00078e02ff */
[----:B------:R-:W-:-:S04]  /*0d90*/  IADD3 R8, PT, PT, RZ, -R8, RZ ;  /* 0x80000008ff087210 */ /* 0x000fc80007ffe0ff */
[----:B------:R-:W-:-:S05]  /*0da0*/  PRMT R11, R8, 0x7710, RZ ;  /* 0x00007710080b7816 */ /* 0x000fca00000000ff */
[----:B------:R-:W-:-:S04]  /*0db0*/  IMAD.IADD R10, R10, 0x1, R11 ;  /* 0x000000010a0a7824 */ /* 0x000fc800078e020b */
[----:B------:R-:W-:-:S05]  /*0dc0*/  VIADD R8, R10, 0xffffffff ;  /* 0xffffffff0a087836 */ /* 0x000fca0000000000 */
[----:B------:R-:W-:-:S04]  /*0dd0*/  LOP3.LUT R8, R8, 0xffff, RZ, 0xc0, !PT ;  /* 0x0000ffff08087812 */ /* 0x000fc800078ec0ff */
[----:B------:R-:W-:-:S13]  /*0de0*/  ISETP.GT.U32.AND P0, PT, R8, 0x6, PT ;  /* 0x000000060800780c */ /* 0x000fda0003f04070 */
[----:B------:R-:W-:Y:S05]  /*0df0*/  @P0 BRA `(.L_x_14) ;  /* 0x0000000000580947 */ /* 0x000fea0003800000 */
[----:B------:R-:W-:Y:S01]  /*0e00*/  VIADD R8, R4, 0x188 ;  /* 0x0000018804087836 */ /* 0x000fe20000000000 */
[----:B------:R-:W-:Y:S02]  /*0e10*/  PRMT R9, R7, 0x9910, RZ ;  /* 0x0000991007097816 */ /* 0x000fe400000000ff */
[----:B------:R-:W0:Y:S01]  /*0e20*/  S2R R7, SR_CTAID.X ;  /* 0x0000000000077919 */ /* 0x000e220000002500 */
        /* <DEDUP_REMOVED lines=17> */
[----:B-1----:R-:W-:-:S06]  /*0f40*/  IMAD.WIDE.U32 R8, R7, 0x4, R8 ;  /* 0x0000000407087825 */ /* 0x002fcc00078e0008 */
[----:B------:R1:W5:Y:S02]  /*0f50*/  LDG.E.CONSTANT R9, desc[UR4][R8.64] ;  /* 0x0000000408097981 */ /* 0x000364000c1e9900 */
.L_x_14:
[----:B------:R-:W-:Y:S05]  /*0f60*/  BSYNC.RECONVERGENT B2 ;  /* 0x0000000000027941 */ /* 0x000fea0003800200 */
.L_x_13:
[----:B-----5:R2:W-:Y:S01]  /*0f70*/  STS [R6+0x1268], R9 ;  /* 0x0012680906007388 */ /* 0x0205e20000000800 */
[----:B------:R-:W-:Y:S05]  /*0f80*/  BRA `(.L_x_15) ;  /* 0x00000000000c7947 */ /* 0x000fea0003800000 */
.L_x_8:
[----:B------:R-:W-:-:S13]  /*0f90*/  ISETP.GT.U32.AND P0, PT, R4, 0x8f, PT ;  /* 0x0000008f0400780c */ /* 0x000fda0003f04070 */
[----:B------:R-:W-:Y:S05]  /*0fa0*/  @P0 BREAK.RELIABLE B0 ;  /* 0x0000000000000942 */ /* 0x000fea0003800100 */
[----:B------:R-:W-:Y:S05]  /*0fb0*/  @P0 BRA `(.L_x_16) ;  /* 0x0000000000280947 */ /* 0x000fea0003800000 */
.L_x_15:
[----:B------:R-:W-:Y:S05]  /*0fc0*/  BSYNC.RELIABLE B0 ;  /* 0x0000000000007941 */ /* 0x000fea0003800100 */
.L_x_7:
[----:B--2---:R-:W2:Y:S01]  /*0fd0*/  S2R R9, SR_CTAID.X ;  /* 0x0000000000097919 */ /* 0x004ea20000002500 */
[----:B---3--:R-:W3:Y:S01]  /*0fe0*/  LDC.64 R6, c[0x0][0x388] ;  /* 0x0000e200ff067b82 */ /* 0x008ee20000000a00 */
[----:B--2---:R-:W-:-:S04]  /*0ff0*/  IMAD R9, R9, 0x90, R4 ;  /* 0x0000009009097824 */ /* 0x004fc800078e0204 */
[----:B---3--:R-:W-:-:S06]  /*1000*/  IMAD.WIDE.U32 R6, R9, 0x4, R6 ;  /* 0x0000000409067825 */ /* 0x008fcc00078e0006 */
[----:B------:R-:W2:Y:S01]  /*1010*/  LDG.E.CONSTANT R6, desc[UR4][R6.64] ;  /* 0x0000000406067981 */ /* 0x000ea2000c1e9900 */
[----:B------:R-:W-:-:S04]  /*1020*/  IADD3 R9, PT, PT, R5, 0x1440, RZ ;  /* 0x0000144005097810 */ /* 0x000fc80007ffe0ff */
[----:B------:R-:W-:-:S05]  /*1030*/  LEA R9, R2, R9, 0x18 ;  /* 0x0000000902097211 */ /* 0x000fca00078ec0ff */
[----:B------:R-:W-:-:S05]  /*1040*/  IMAD R9, R4, 0x4, R9 ;  /* 0x0000000404097824 */ /* 0x000fca00078e0209 */
[----:B--2---:R2:W-:Y:S02]  /*1050*/  STS [R9], R6 ;  /* 0x0000000609007388 */ /* 0x0045e40000000800 */
.L_x_16:
[----:B------:R-:W-:Y:S05]  /*1060*/  BSYNC.RECONVERGENT B1 ;  /* 0x0000000000017941 */ /* 0x000fea0003800200 */
.L_x_6:
[----:B------:R-:W-:Y:S05]  /*1070*/  WARPSYNC.ALL ;  /* 0x0000000000007948 */ /* 0x000fea0003800000 */
[----:B------:R-:W-:Y:S01]  /*1080*/  IMAD R22, R0, 0x53a, RZ ;  /* 0x0000053a00167824 */ /* 0x000fe200078e02ff */
[----:B------:R-:W-:Y:S01]  /*1090*/  BAR.SYNC.DEFER_BLOCKING 0x0 ;  /* 0x0000000000007b1d */ /* 0x000fe20000010000 */
[----:B------:R-:W-:-:S03]  /*10a0*/  VIADD R5, R5, 0x1440 ;  /* 0x0000144005057836 */ /* 0x000fc60000000000 */
[----:B------:R-:W-:Y:S02]  /*10b0*/  SHF.R.U32.HI R22, RZ, 0x10, R22 ;  /* 0x00000010ff167819 */ /* 0x000fe40000011616 */
[----:B------:R-:W-:Y:S02]  /*10c0*/  LEA R5, R2, R5, 0x18 ;  /* 0x0000000502057211 */ /* 0x000fe400078ec0ff */
[----:B--23--:R-:W-:Y:S01]  /*10d0*/  PRMT R6, R22, 0x9910, RZ ;  /* 0x0000991016067816 */ /* 0x00cfe200000000ff */
[----:B------:R-:W2:Y:S04]  /*10e0*/  S2R R29, SR_CTAID.X ;  /* 0x00000000001d7919 */ /* 0x000ea80000002500 */
[----:B------:R-:W-:-:S04]  /*10f0*/  IMAD R6, R6, 0x31, RZ ;  /* 0x0000003106067824 */ /* 0x000fc800078e02ff */
[----:B------:R-:W-:-:S05]  /*1100*/  IMAD.MOV R6, RZ, RZ, -R6 ;  /* 0x000000ffff067224 */ /* 0x000fca00078e0a06 */
[----:B------:R-:W-:Y:S01]  /*1110*/  PRMT R7, R6, 0x7710, RZ ;  /* 0x0000771006077816 */ /* 0x000fe200000000ff */
[----:B------:R-:W-:-:S04]  /*1120*/  IMAD R6, R0, 0x2493, RZ ;  /* 0x0000249300067824 */ /* 0x000fc800078e02ff */
[----:B------:R-:W-:Y:S01]  /*1130*/  IMAD.IADD R0, R7, 0x1, R4 ;  /* 0x0000000107007824 */ /* 0x000fe200078e0204 */
[----:B------:R-:W-:-:S04]  /*1140*/  SHF.R.U32.HI R6, RZ, 0x10, R6 ;  /* 0x00000010ff067819 */ /* 0x000fc80000011606 */
[----:B------:R-:W-:Y:S02]  /*1150*/  PRMT R0, R0, 0x9910, RZ ;  /* 0x0000991000007816 */ /* 0x000fe400000000ff */
[----:B------:R-:W-:-:S03]  /*1160*/  PRMT R6, R6, 0x9910, RZ ;  /* 0x0000991006067816 */ /* 0x000fc600000000ff */
[----:B------:R-:W-:Y:S02]  /*1170*/  IMAD R0, R0, 0x25, RZ ;  /* 0x0000002500007824 */ /* 0x000fe400078e02ff */
[----:B------:R-:W-:Y:S02]  /*1180*/  IMAD R6, R6, 0x7, RZ ;  /* 0x0000000706067824 */ /* 0x000fe400078e02ff */
[----:B--2---:R-:W-:Y:S01]  /*1190*/  IMAD R29, R29, 0x310, R4 ;  /* 0x000003101d1d7824 */ /* 0x004fe200078e0204 */
[----:B------:R-:W-:Y:S01]  /*11a0*/  LOP3.LUT R0, R0, 0xffff, RZ, 0xc0, !PT ;  /* 0x0000ffff00007812 */ /* 0x000fe200078ec0ff */
[----:B------:R-:W-:-:S03]  /*11b0*/  IMAD.MOV R6, RZ, RZ, -R6 ;  /* 0x000000ffff067224 */ /* 0x000fc600078e0a06 */
[----:B------:R-:W-:Y:S02]  /*11c0*/  SHF.R.U32.HI R0, RZ, 0x8, R0 ;  /* 0x00000008ff007819 */ /* 0x000fe40000011600 */
[----:B------:R-:W-:Y:S02]  /*11d0*/  PRMT R7, R6, 0x7710, RZ ;  /* 0x0000771006077816 */ /* 0x000fe400000000ff */
[----:B------:R-:W-:Y:S02]  /*11e0*/  PRMT R6, R0, 0x9910, RZ ;  /* 0x0000991000067816 */ /* 0x000fe400000000ff */
[----:B------:R-:W-:-:S04]  /*11f0*/  IADD3 R0, PT, PT, R7, R4, RZ ;  /* 0x0000000407007210 */ /* 0x000fc80007ffe0ff */
[----:B------:R-:W-:Y:S01]  /*1200*/  LOP3.LUT R7, R0, 0xffff, RZ, 0xc0, !PT ;  /* 0x0000ffff00077812 */ /* 0x000fe200078ec0ff */
[----:B------:R-:W-:-:S04]  /*1210*/  IMAD R0, R6, 0x9, RZ ;  /* 0x0000000906007824 */ /* 0x000fc800078e02ff */
[----:B------:R-:W-:Y:S01]  /*1220*/  IMAD R7, R22, 0x51, R7 ;  /* 0x0000005116077824 */ /* 0x000fe200078e0207 */
[----:B------:R-:W-:Y:S01]  /*1230*/  LOP3.LUT R0, R0, 0xff, RZ, 0xc0, !PT ;  /* 0x000000ff00007812 */ /* 0x000fe200078ec0ff */
[----:B------:R-:W-:-:S04]  /*1240*/  IMAD R22, R22, 0x24, R5 ;  /* 0x0000002416167824 */ /* 0x000fc800078e0205 */
[----:B------:R-:W-:Y:S01]  /*1250*/  IMAD.IADD R0, R0, 0x1, R7 ;  /* 0x0000000100007824 */ /* 0x000fe200078e0207 */
[----:B------:R-:W-:Y:S03]  /*1260*/  LDS R5, [R22+0x120] ;  /* 0x0001200016057984 */ /* 0x000fe60000000800 */
[----:B------:R-:W-:Y:S01]  /*1270*/  IMAD R23, R0, 0x4, R3 ;  /* 0x0000000400177824 */ /* 0x000fe200078e0203 */
[----:B------:R-:W-:Y:S04]  /*1280*/  LDS R6, [R22+0x4] ;  /* 0x0000040016067984 */ /* 0x000fe80000000800 */
[----:B------:R-:W2:Y:S04]  /*1290*/  LDS R2, [R23+0xa20] ;  /* 0x000a200017027984 */ /* 0x000ea80000000800 */
[----:B------:R-:W-:Y:S04]  /*12a0*/  LDS R3, [R22] ;  /* 0x0000000016037984 */ /* 0x000fe80000000800 */
[----:B------:R-:W3:Y:S04]  /*12b0*/  LDS R0, [R23] ;  /* 0x0000000017007984 */ /* 0x000ee80000000800 */
[----:B------:R-:W4:Y:S04]  /*12c0*/  LDS R7, [R23+0x4] ;  /* 0x0000040017077984 */ /* 0x000f280000000800 */
[----:B01----:R-:W-:Y:S04]  /*12d0*/  LDS R8, [R22+0x124] ;  /* 0x0001240016087984 */ /* 0x003fe80000000800 */
[----:B------:R-:W0:Y:S04]  /*12e0*/  LDS R9, [R23+0xa24] ;  /* 0x000a240017097984 */ /* 0x000e280000000800 */
[----:B------:R-:W-:Y:S04]  /*12f0*/  LDS R10, [R22+0x8] ;  /* 0x00000800160a7984 */ /* 0x000fe80000000800 */
[----:B------:R-:W1:Y:S04]  /*1300*/  LDS R11, [R23+0x8] ;  /* 0x00000800170b7984 */ /* 0x000e680000000800 */
[----:B------:R-:W-:Y:S04]  /*1310*/  LDS R12, [R22+0xc] ;  /* 0x00000c00160c7984 */ /* 0x000fe80000000800 */
[----:B------:R-:W5:Y:S04]  /*1320*/  LDS R15, [R23+0x24] ;  /* 0x00002400170f7984 */ /* 0x000f680000000800 */
[----:B------:R-:W-:Y:S01]  /*1330*/  LDS R24, [R22+0x128] ;  /* 0x0001280016187984 */ /* 0x000fe20000000800 */
[----:B--2---:R-:W-:-:S03]  /*1340*/  FFMA R2, R2, R5, RZ ;  /* 0x0000000502027223 */ /* 0x004fc600000000ff */
[----:B------:R-:W2:Y:S01]  /*1350*/  LDS R13, [R23+0xa28] ;  /* 0x000a2800170d7984 */ /* 0x000ea20000000800 */
[----:B---3--:R-:W-:-:S03]  /*1360*/  FFMA R0, R0, R3, RZ ;  /* 0x0000000300007223 */ /* 0x008fc600000000ff */
[----:B------:R-:W-:Y:S01]  /*1370*/  LDS R5, [R22+0x10] ;  /* 0x0000100016057984 */ /* 0x000fe20000000800 */
[----:B----4-:R-:W-:-:S03]  /*1380*/  FFMA R0, R7, R6, R0 ;  /* 0x0000000607007223 */ /* 0x010fc60000000000 */
[----:B------:R-:W-:Y:S04]  /*1390*/  LDS R3, [R23+0xa44] ;  /* 0x000a440017037984 */ /* 0x000fe80000000800 */
[----:B------:R-:W-:Y:S01]  /*13a0*/  LDS R20, [R22+0x130] ;  /* 0x0001300016147984 */ /* 0x000fe20000000800 */
[----:B0-----:R-:W-:-:S03]  /*13b0*/  FFMA R8, R9, R8, R2 ;  /* 0x0000000809087223 */ /* 0x001fc60000000002 */
[----:B------:R-:W0:Y:S04]  /*13c0*/  LDS R21, [R23+0x28] ;  /* 0x0000280017157984 */ /* 0x000e280000000800 */
[----:B------:R-:W3:Y:S01]  /*13d0*/  LDS R2, [R22+0x12c] ;  /* 0x00012c0016027984 */ /* 0x000ee20000000800 */
[----:B-1----:R-:W-:-:S03]  /*13e0*/  FFMA R0, R11, R10, R0 ;  /* 0x0000000a0b007223 */ /* 0x002fc60000000000 */
[----:B------:R-:W1:Y:S04]  /*13f0*/  LDS R19, [R23+0xa48] ;  /* 0x000a480017137984 */ /* 0x000e680000000800 */
[----:B------:R-:W-:Y:S01]  /*1400*/  LDS R18, [R22+0x14] ;  /* 0x0000140016127984 */ /* 0x000fe20000000800 */
[----:B-----5:R-:W-:-:S03]  /*1410*/  FFMA R0, R15, R12, R0 ;  /* 0x0000000c0f007223 */ /* 0x020fc60000000000 */
[----:B------:R-:W-:Y:S04]  /*1420*/  LDS R16, [R22+0x134] ;  /* 0x0001340016107984 */ /* 0x000fe80000000800 */
[----:B------:R-:W4:Y:S01]  /*1430*/  LDS R17, [R23+0x2c] ;  /* 0x00002c0017117984 */ /* 0x000f220000000800 */
[----:B--2---:R-:W-:-:S03]  /*1440*/  FFMA R24, R13, R24, R8 ;  /* 0x000000180d187223 */ /* 0x004fc60000000008 */
[----:B------:R-:W2:Y:S04]  /*1450*/  LDS R15, [R23+0xa4c] ;  /* 0x000a4c00170f7984 */ /* 0x000ea80000000800 */
[----:B------:R-:W-:Y:S04]  /*1460*/  LDS R14, [R22+0x18] ;  /* 0x00001800160e7984 */ /* 0x000fe80000000800 */
[----:B------:R-:W-:Y:S04]  /*1470*/  LDS R12, [R22+0x138] ;  /* 0x00013800160c7984 */ /* 0x000fe80000000800 */
[----:B------:R-:W5:Y:S04]  /*1480*/  LDS R13, [R23+0x48] ;  /* 0x00004800170d7984 */ /* 0x000f680000000800 */
[----:B------:R-:W5:Y:S01]  /*1490*/  LDS R11, [R23+0xa68] ;  /* 0x000a6800170b7984 */ /* 0x000f620000000800 */
[----:B0-----:R-:W-:-:S03]  /*14a0*/  FFMA R0, R21, R5, R0 ;  /* 0x0000000515007223 */ /* 0x001fc60000000000 */
[----:B------:R-:W-:Y:S01]  /*14b0*/  LDS R10, [R22+0x1c] ;  /* 0x00001c00160a7984 */ /* 0x000fe20000000800 */
[----:B---3--:R-:W-:Y:S02]  /*14c0*/  FFMA R24, R3, R2, R24 ;  /* 0x0000000203187223 */ /* 0x008fe40000000018 */
[----:B------:R-:W0:Y:S01]  /*14d0*/  LDC.64 R2, c[0x0][0x390] ;  /* 0x0000e400ff027b82 */ /* 0x000e220000000a00 */
[----:B------:R-:W-:Y:S01]  /*14e0*/  LDS R8, [R22+0x13c] ;  /* 0x00013c0016087984 */ /* 0x000fe20000000800 */
[----:B-1----:R-:W-:-:S03]  /*14f0*/  FFMA R20, R19, R20, R24 ;  /* 0x0000001413147223 */ /* 0x002fc60000000018 */
[----:B------:R-:W1:Y:S04]  /*1500*/  LDS R9, [R23+0x4c] ;  /* 0x00004c0017097984 */ /* 0x000e680000000800 */
[----:B------:R-:W3:Y:S04]  /*1510*/  LDS R7, [R23+0xa6c] ;  /* 0x000a6c0017077984 */ /* 0x000ee80000000800 */
[----:B------:R-:W-:Y:S01]  /*1520*/  LDS R6, [R22+0x20] ;  /* 0x0000200016067984 */ /* 0x000fe20000000800 */
[----:B----4-:R-:W-:-:S03]  /*1530*/  FFMA R0, R17, R18, R0 ;  /* 0x0000001211007223 */ /* 0x010fc60000000000 */
[----:B------:R-:W-:Y:S01]  /*1540*/  LDS R25, [R22+0x140] ;  /* 0x0001400016197984 */ /* 0x000fe20000000800 */
[----:B--2---:R-:W-:-:S03]  /*1550*/  FFMA R16, R15, R16, R20 ;  /* 0x000000100f107223 */ /* 0x004fc60000000014 */
[----:B------:R-:W2:Y:S01]  /*1560*/  LDS R27, [R23+0x50] ;  /* 0x00005000171b7984 */ /* 0x000ea20000000800 */
[----:B0-----:R-:W-:-:S03]  /*1570*/  IMAD.WIDE.U32 R2, R29, 0x4, R2 ;  /* 0x000000041d027825 */ /* 0x001fc600078e0002 */
[----:B------:R-:W0:Y:S01]  /*1580*/  LDS R26, [R23+0xa70] ;  /* 0x000a7000171a7984 */ /* 0x000e220000000800 */
[----:B-----5:R-:W-:Y:S01]  /*1590*/  FFMA R0, R13, R14, R0 ;  /* 0x0000000e0d007223 */ /* 0x020fe20000000000 */
[----:B------:R-:W-:-:S03]  /*15a0*/  FFMA R12, R11, R12, R16 ;  /* 0x0000000c0b0c7223 */ /* 0x000fc60000000010 */
[----:B-1----:R-:W-:Y:S01]  /*15b0*/  FFMA R0, R9, R10, R0 ;  /* 0x0000000a09007223 */ /* 0x002fe20000000000 */
[----:B---3--:R-:W-:-:S03]  /*15c0*/  FFMA R7, R7, R8, R12 ;  /* 0x0000000807077223 */ /* 0x008fc6000000000c */
[----:B--2---:R-:W-:Y:S01]  /*15d0*/  FFMA R0, R27, R6, R0 ;  /* 0x000000061b007223 */ /* 0x004fe20000000000 */
[----:B0-----:R-:W-:-:S04]  /*15e0*/  FFMA R7, R26, R25, R7 ;  /* 0x000000191a077223 */ /* 0x001fc80000000007 */
[----:B------:R-:W-:Y:S02]  /*15f0*/  FMNMX R5, RZ, R0, !PT ;  /* 0x00000000ff057209 */ /* 0x000fe40007800000 */
[----:B------:R-:W-:-:S03]  /*1600*/  FMNMX R7, RZ, R7, !PT ;  /* 0x00000007ff077209 */ /* 0x000fc60007800000 */
[----:B------:R-:W-:Y:S04]  /*1610*/  STG.E desc[UR4][R2.64], R5 ;  /* 0x0000000502007986 */ /* 0x000fe8000c101904 */
[----:B------:R-:W-:Y:S01]  /*1620*/  STG.E desc[UR4][R2.64+0x620], R7 ;  /* 0x0006200702007986 */ /* 0x000fe2000c101904 */
[----:B------:R-:W-:Y:S05]  /*1630*/  EXIT ;  /* 0x000000000000794d */ /* 0x000fea0003800000 */
.L_x_17:
[----:B------:R-:W-:-:S00]  /*1640*/  BRA `(.L_x_17) ;  /* 0xfffffffc00fc7947 */ /* 0x000fc0000383ffff */
[----:B------:R-:W-:-:S00]  /*1650*/  NOP ;  /* 0x0000000000007918 */ /* 0x000fc00000000000 */
        /* <DEDUP_REMOVED lines=10> */
.L_x_18:


//--------------------- .nv.shared.candidate0     --------------------------
	.section	.nv.shared.candidate0,"aw",@nobits
	.sectionflags	@""
	.align	4
.nv.shared.candidate0:
	.zero		6784


//--------------------- .nv.shared.reserved.0     --------------------------
	.section	.nv.shared.reserved.0,"aw",@nobits
	.weak		__nv_reservedSMEM_offset_0_alias
	.size		__nv_reservedSMEM_offset_0_alias, 0, 64
	.other		__nv_reservedSMEM_offset_0_alias,@"STO_CUDA_RESERVED_SHARED STV_DEFAULT"
__nv_reservedSMEM_offset_0_alias:
	.zero		0
	.zero		64


//--------------------- .nv.constant0.candidate0  --------------------------
	.section	.nv.constant0.candidate0,"a",@progbits
	.sectionflags	@""
	.align	4
.nv.constant0.candidate0:
	.zero		920


//--------------------- SYMBOLS --------------------------

	.type		.nv.reservedSmem.offset0,@object
	.size		.nv.reservedSmem.offset0,0x4
	.type		.nv.reservedSmem.cap,@object
	.size		.nv.reservedSmem.cap,0x4
